//
// Generated by NVIDIA NVVM Compiler
//
// Compiler Build ID: CL-36424714
// Cuda compilation tools, release 13.0, V13.0.88
// Based on NVVM 20.0.0
//

.version 9.0
.target sm_100
.address_size 64

.extern .func  (.param .b32 func_retval0) vprintf
(
	.param .b64 vprintf_param_0,
	.param .b64 vprintf_param_1
)
;
.global .align 1 .b8 $str[19] = {79, 117, 116, 32, 111, 102, 32, 115, 116, 97, 99, 107, 32, 115, 105, 122, 101, 10};
.global .align 1 .b8 $str$1[20] = {67, 85, 68, 65, 32, 65, 40, 37, 100, 44, 37, 100, 41, 32, 61, 32, 37, 100, 10};

.func  (.param .b64 func_retval0) _Z13ackermannCudall(
	.param .b64 _Z13ackermannCudall_param_0,
	.param .b64 _Z13ackermannCudall_param_1
)
{
	.reg .pred 	%p<11>;
	.reg .b64 	%rd<60>;

	ld.param.u64 	%rd24, [_Z13ackermannCudall_param_0];
	ld.param.u64 	%rd53, [_Z13ackermannCudall_param_1];
	setp.eq.s64 	%p1, %rd24, 0;
	@%p1 bra 	$L__BB0_7;
	and.b64  	%rd46, %rd24, 3;
	setp.eq.s64 	%p2, %rd46, 0;
	mov.u64 	%rd52, %rd24;
	@%p2 bra 	$L__BB0_6;
	mov.u64 	%rd47, %rd53;
	mov.u64 	%rd52, %rd24;
$L__BB0_3:
	.pragma "nounroll";
	setp.eq.s64 	%p3, %rd47, 0;
	mov.b64 	%rd53, 1;
	@%p3 bra 	$L__BB0_5;
	add.s64 	%rd28, %rd47, -1;
	{ // callseq 0, 0
	.param .b64 param0;
	st.param.b64 	[param0], %rd52;
	.param .b64 param1;
	st.param.b64 	[param1], %rd28;
	.param .b64 retval0;
	call.uni (retval0), 
	_Z13ackermannCudall, 
	(
	param0, 
	param1
	);
	ld.param.b64 	%rd53, [retval0];
	} // callseq 0
$L__BB0_5:
	add.s64 	%rd52, %rd52, -1;
	add.s64 	%rd46, %rd46, -1;
	setp.ne.s64 	%p4, %rd46, 0;
	mov.u64 	%rd47, %rd53;
	@%p4 bra 	$L__BB0_3;
$L__BB0_6:
	setp.lt.u64 	%p5, %rd24, 4;
	@%p5 bra 	$L__BB0_7;
	bra.uni 	$L__BB0_8;
$L__BB0_7:
	add.s64 	%rd45, %rd53, 1;
	st.param.b64 	[func_retval0], %rd45;
	ret;
$L__BB0_8:
	setp.ne.s64 	%p6, %rd53, 0;
	mov.b64 	%rd56, 1;
	@%p6 bra 	$L__BB0_16;
$L__BB0_9:
	setp.eq.s64 	%p7, %rd56, 0;
	mov.b64 	%rd57, 1;
	@%p7 bra 	$L__BB0_11;
	add.s64 	%rd34, %rd52, -1;
	add.s64 	%rd35, %rd56, -1;
	{ // callseq 2, 0
	.param .b64 param0;
	st.param.b64 	[param0], %rd34;
	.param .b64 param1;
	st.param.b64 	[param1], %rd35;
	.param .b64 retval0;
	call.uni (retval0), 
	_Z13ackermannCudall, 
	(
	param0, 
	param1
	);
	ld.param.b64 	%rd57, [retval0];
	} // callseq 2
$L__BB0_11:
	setp.eq.s64 	%p8, %rd57, 0;
	mov.b64 	%rd58, 1;
	@%p8 bra 	$L__BB0_13;
	add.s64 	%rd38, %rd52, -2;
	add.s64 	%rd39, %rd57, -1;
	{ // callseq 3, 0
	.param .b64 param0;
	st.param.b64 	[param0], %rd38;
	.param .b64 param1;
	st.param.b64 	[param1], %rd39;
	.param .b64 retval0;
	call.uni (retval0), 
	_Z13ackermannCudall, 
	(
	param0, 
	param1
	);
	ld.param.b64 	%rd58, [retval0];
	} // callseq 3
$L__BB0_13:
	setp.eq.s64 	%p9, %rd58, 0;
	mov.b64 	%rd53, 1;
	@%p9 bra 	$L__BB0_15;
	add.s64 	%rd42, %rd52, -3;
	add.s64 	%rd43, %rd58, -1;
	{ // callseq 4, 0
	.param .b64 param0;
	st.param.b64 	[param0], %rd42;
	.param .b64 param1;
	st.param.b64 	[param1], %rd43;
	.param .b64 retval0;
	call.uni (retval0), 
	_Z13ackermannCudall, 
	(
	param0, 
	param1
	);
	ld.param.b64 	%rd53, [retval0];
	} // callseq 4
$L__BB0_15:
	add.s64 	%rd52, %rd52, -4;
	setp.eq.s64 	%p10, %rd52, 0;
	@%p10 bra 	$L__BB0_7;
	bra.uni 	$L__BB0_8;
$L__BB0_16:
	add.s64 	%rd31, %rd53, -1;
	{ // callseq 1, 0
	.param .b64 param0;
	st.param.b64 	[param0], %rd52;
	.param .b64 param1;
	st.param.b64 	[param1], %rd31;
	.param .b64 retval0;
	call.uni (retval0), 
	_Z13ackermannCudall, 
	(
	param0, 
	param1
	);
	ld.param.b64 	%rd56, [retval0];
	} // callseq 1
	bra.uni 	$L__BB0_9;

}
	// .globl	_Z17ackermannCudaMainll
.visible .entry _Z17ackermannCudaMainll(
	.param .u64 _Z17ackermannCudaMainll_param_0,
	.param .u64 _Z17ackermannCudaMainll_param_1
)
{
	.local .align 16 .b8 	__local_depot1[16];
	.reg .b64 	%SP;
	.reg .b64 	%SPL;
	.reg .pred 	%p<7>;
	.reg .b32 	%r<16>;
	.reg .b64 	%rd<11>;

	mov.u64 	%SPL, __local_depot1;
	cvta.local.u64 	%SP, %SPL;
	mov.u32 	%r3, %ctaid.x;
	mov.u32 	%r4, %ntid.x;
	mov.u32 	%r5, %tid.x;
	mad.lo.s32 	%r6, %r3, %r4, %r5;
	mov.u32 	%r7, %ctaid.y;
	mov.u32 	%r8, %ntid.y;
	mov.u32 	%r9, %tid.y;
	mad.lo.s32 	%r10, %r7, %r8, %r9;
	setp.gt.s32 	%p1, %r6, 4;
	sub.s32 	%r11, 6, %r6;
	setp.ge.s32 	%p2, %r10, %r11;
	or.pred  	%p3, %p1, %p2;
	@%p3 bra 	$L__BB1_4;
	setp.ne.s32 	%p4, %r6, 4;
	setp.eq.s32 	%p5, %r10, 0;
	or.pred  	%p6, %p4, %p5;
	@%p6 bra 	$L__BB1_3;
	mov.u64 	%rd9, $str;
	cvta.global.u64 	%rd10, %rd9;
	{ // callseq 7, 0
	.param .b64 param0;
	st.param.b64 	[param0], %rd10;
	.param .b64 param1;
	st.param.b64 	[param1], 0;
	.param .b32 retval0;
	call.uni (retval0), 
	vprintf, 
	(
	param0, 
	param1
	);
	ld.param.b32 	%r14, [retval0];
	} // callseq 7
	bra.uni 	$L__BB1_4;
$L__BB1_3:
	add.u64 	%rd1, %SP, 0;
	add.u64 	%rd2, %SPL, 0;
	cvt.s64.s32 	%rd3, %r6;
	cvt.u64.u32 	%rd4, %r10;
	{ // callseq 5, 0
	.param .b64 param0;
	st.param.b64 	[param0], %rd3;
	.param .b64 param1;
	st.param.b64 	[param1], %rd4;
	.param .b64 retval0;
	call.uni (retval0), 
	_Z13ackermannCudall, 
	(
	param0, 
	param1
	);
	ld.param.b64 	%rd5, [retval0];
	} // callseq 5
	st.local.v2.u32 	[%rd2], {%r6, %r10};
	st.local.u64 	[%rd2+8], %rd5;
	mov.u64 	%rd7, $str$1;
	cvta.global.u64 	%rd8, %rd7;
	{ // callseq 6, 0
	.param .b64 param0;
	st.param.b64 	[param0], %rd8;
	.param .b64 param1;
	st.param.b64 	[param1], %rd1;
	.param .b32 retval0;
	call.uni (retval0), 
	vprintf, 
	(
	param0, 
	param1
	);
	ld.param.b32 	%r12, [retval0];
	} // callseq 6
$L__BB1_4:
	ret;

}


// ===== COMPILED SASS (sm_100) =====

	.target	sm_100

	.elftype	@"ET_EXEC"


//--------------------- .note.nv.tkinfo           --------------------------
	.section	.note.nv.tkinfo,"",@"SHT_NOTE"
	.sectionflags	@"SHF_NOTE_NV_TKINFO"
	.tkinfo
        /*0018*/ 	.word	0x00000002
        /*0030*/ 	.string	""
        /*0030*/ 	.string	"ptxas"
        /*0030*/ 	.string	"Cuda compilation tools, release 13.0, V13.0.88"
        /*0030*/ 	.string	"Build cuda_13.0.r13.0/compiler.36424714_0"
        /*0030*/ 	.string	"-arch sm_100 -m 64 "



//--------------------- .note.nv.cuinfo           --------------------------
	.section	.note.nv.cuinfo,"",@"SHT_NOTE"
	.sectionflags	@"SHF_NOTE_NV_CUINFO"
        /*0018*/ 	.short	0x0002
        /*001a*/ 	.short	0x0064
        /*001c*/ 	.short	0x0082
	.zero		2


//--------------------- .nv.info                  --------------------------
	.section	.nv.info,"",@"SHT_CUDA_INFO"
	.align	4


	//----- nvinfo : EIATTR_REGCOUNT
	.align		4
        /*0000*/ 	.byte	0x04, 0x2f
        /*0002*/ 	.short	(.L_3 - .L_2)
	.align		4
.L_2:
        /*0004*/ 	.word	index@(_Z17ackermannCudaMainll)
        /*0008*/ 	.word	0x0000001d


	//----- nvinfo : EIATTR_FRAME_SIZE
	.align		4
.L_3:
        /*000c*/ 	.byte	0x04, 0x11
        /*000e*/ 	.short	(.L_5 - .L_4)
	.align		4
.L_4:
        /*0010*/ 	.word	index@($_Z17ackermannCudaMainll$_Z13ackermannCudall)
        /*0014*/ 	.word	0x00000010


	//----- nvinfo : EIATTR_FRAME_SIZE
	.align		4
.L_5:
        /*0018*/ 	.byte	0x04, 0x11
        /*001a*/ 	.short	(.L_7 - .L_6)
	.align		4
.L_6:
        /*001c*/ 	.word	index@(_Z17ackermannCudaMainll)
        /*0020*/ 	.word	0x00000010


	//----- nvinfo : EIATTR_MIN_STACK_SIZE
	.align		4
.L_7:
        /*0024*/ 	.byte	0x04, 0x12
        /*0026*/ 	.short	(.L_9 - .L_8)
	.align		4
.L_8:
        /*0028*/ 	.word	index@(_Z17ackermannCudaMainll)
        /*002c*/ 	.word	0x00000010
.L_9:


//--------------------- .nv.compat                --------------------------
	.section	.nv.compat,"",@"SHT_CUDA_COMPAT_INFO"
	.align	4
        /*0000*/ 	.byte	0x02, 0x09, 0x00, 0x00, 0x02, 0x02, 0x01, 0x00, 0x02, 0x05, 0x05, 0x00, 0x03, 0x07, 0x01, 0x01
        /*0010*/ 	.byte	0x02, 0x03, 0x00, 0x00, 0x02, 0x06, 0x01, 0x00, 0x04, 0x0b, 0x08, 0x00, 0x09, 0x00, 0x00, 0x00
        /*0020*/ 	.byte	0x00, 0x00, 0x00, 0x00


//--------------------- .nv.info._Z17ackermannCudaMainll --------------------------
	.section	.nv.info._Z17ackermannCudaMainll,"",@"SHT_CUDA_INFO"
	.sectionflags	@""
	.align	4


	//----- nvinfo : EIATTR_CUDA_API_VERSION
	.align		4
        /*0000*/ 	.byte	0x04, 0x37
        /*0002*/ 	.short	(.L_11 - .L_10)
.L_10:
        /*0004*/ 	.word	0x00000082


	//----- nvinfo : EIATTR_KPARAM_INFO
	.align		4
.L_11:
        /*0008*/ 	.byte	0x04, 0x17
        /*000a*/ 	.short	(.L_13 - .L_12)
.L_12:
        /*000c*/ 	.word	0x00000000
        /*0010*/ 	.short	0x0001
        /*0012*/ 	.short	0x0008
        /*0014*/ 	.byte	0x00, 0xf0, 0x21, 0x00


	//----- nvinfo : EIATTR_KPARAM_INFO
	.align		4
.L_13:
        /*0018*/ 	.byte	0x04, 0x17
        /*001a*/ 	.short	(.L_15 - .L_14)
.L_14:
        /*001c*/ 	.word	0x00000000
        /*0020*/ 	.short	0x0000
        /*0022*/ 	.short	0x0000
        /*0024*/ 	.byte	0x00, 0xf0, 0x21, 0x00


	//----- nvinfo : EIATTR_SPARSE_MMA_MASK
	.align		4
.L_15:
        /*0028*/ 	.byte	0x03, 0x50
        /*002a*/ 	.short	0x0000


	//----- nvinfo : EIATTR_MAXREG_COUNT
	.align		4
        /*002c*/ 	.byte	0x03, 0x1b
        /*002e*/ 	.short	0x00ff


	//----- nvinfo : EIATTR_EXTERNS
	.align		4
        /*0030*/ 	.byte	0x04, 0x0f
        /*0032*/ 	.short	(.L_17 - .L_16)


	//   ....[0]....
	.align		4
.L_16:
        /*0034*/ 	.word	index@(vprintf)


	//----- nvinfo : EIATTR_MERCURY_ISA_VERSION
	.align		4
.L_17:
        /*0038*/ 	.byte	0x03, 0x5f
        /*003a*/ 	.short	0x0101


	//----- nvinfo : EIATTR_VRC_CTA_INIT_COUNT
	.align		4
        /*003c*/ 	.byte	0x02, 0x4a
	.zero		1
	.zero		1


	//----- nvinfo : EIATTR_SYSCALL_OFFSETS
	.align		4
        /*0040*/ 	.byte	0x04, 0x46
        /*0042*/ 	.short	(.L_19 - .L_18)


	//   ....[0]....
.L_18:
        /*0044*/ 	.word	0x000001c0


	//   ....[1]....
        /*0048*/ 	.word	0x00000310


	//----- nvinfo : EIATTR_EXIT_INSTR_OFFSETS
	.align		4
.L_19:
        /*004c*/ 	.byte	0x04, 0x1c
        /*004e*/ 	.short	(.L_21 - .L_20)


	//   ....[0]....
.L_20:
        /*0050*/ 	.word	0x00000110


	//   ....[1]....
        /*0054*/ 	.word	0x000001d0


	//   ....[2]....
        /*0058*/ 	.word	0x00000320


	//----- nvinfo : EIATTR_CRS_STACK_SIZE
	.align		4
.L_21:
        /*005c*/ 	.byte	0x04, 0x1e
        /*005e*/ 	.short	(.L_23 - .L_22)
.L_22:
        /*0060*/ 	.word	0x00000000


	//----- nvinfo : EIATTR_CBANK_PARAM_SIZE
	.align		4
.L_23:
        /*0064*/ 	.byte	0x03, 0x19
        /*0066*/ 	.short	0x0010


	//----- nvinfo : EIATTR_PARAM_CBANK
	.align		4
        /*0068*/ 	.byte	0x04, 0x0a
        /*006a*/ 	.short	(.L_25 - .L_24)
	.align		4
.L_24:
        /*006c*/ 	.word	index@(.nv.constant0._Z17ackermannCudaMainll)
        /*0070*/ 	.short	0x0380
        /*0072*/ 	.short	0x0010


	//----- nvinfo : EIATTR_SW_WAR
	.align		4
.L_25:
        /*0074*/ 	.byte	0x04, 0x36
        /*0076*/ 	.short	(.L_27 - .L_26)
.L_26:
        /*0078*/ 	.word	0x00000008
.L_27:


//--------------------- .nv.callgraph             --------------------------
	.section	.nv.callgraph,"",@"SHT_CUDA_CALLGRAPH"
	.align	4
	.sectionentsize	8
	.align		4
        /*0000*/ 	.word	0x00000000
	.align		4
        /*0004*/ 	.word	0xffffffff
	.align		4
        /*0008*/ 	.word	index@(_Z17ackermannCudaMainll)
	.align		4
        /*000c*/ 	.word	index@(vprintf)
	.align		4
        /*0010*/ 	.word	0x00000000
	.align		4
        /*0014*/ 	.word	0xfffffffe
	.align		4
        /*0018*/ 	.word	0x00000000
	.align		4
        /*001c*/ 	.word	0xfffffffd
	.align		4
        /*0020*/ 	.word	0x00000000
	.align		4
        /*0024*/ 	.word	0xfffffffc


//--------------------- .nv.constant4             --------------------------
	.section	.nv.constant4,"a",@progbits
	.align	8
	.align		8
.nv.constant4:
        /*0000*/ 	.dword	vprintf
	.align		8
        /*0008*/ 	.dword	$str
	.align		8
        /*0010*/ 	.dword	$str$1


//--------------------- .text._Z17ackermannCudaMainll --------------------------
	.section	.text._Z17ackermannCudaMainll,"ax",@progbits
	.align	128
        .global         _Z17ackermannCudaMainll
        .type           _Z17ackermannCudaMainll,@function
        .size           _Z17ackermannCudaMainll,(.L_x_20 - _Z17ackermannCudaMainll)
        .other          _Z17ackermannCudaMainll,@"STO_CUDA_ENTRY STV_DEFAULT"
_Z17ackermannCudaMainll:
.text._Z17ackermannCudaMainll:
[----:B------:R-:W0:Y:S01]  /*0000*/  LDC R1, c[0x0][0x37c] ;  /* 0x0000df00ff017b82 */ /* 0x000e220000000800 */
[----:B------:R-:W1:Y:S01]  /*0010*/  S2R R3, SR_TID.X ;  /* 0x0000000000037919 */ /* 0x000e620000002100 */
[----:B------:R-:W2:Y:S06]  /*0020*/  LDCU UR5, c[0x0][0x2fc] ;  /* 0x00005f80ff0577ac */ /* 0x000eac0008000800 */
[----:B------:R-:W1:Y:S01]  /*0030*/  S2UR UR6, SR_CTAID.X ;  /* 0x00000000000679c3 */ /* 0x000e620000002500 */
[----:B0-----:R-:W-:Y:S01]  /*0040*/  VIADD R1, R1, 0xfffffff0 ;  /* 0xfffffff001017836 */ /* 0x001fe20000000000 */
[----:B------:R-:W0:Y:S01]  /*0050*/  S2R R0, SR_TID.Y ;  /* 0x0000000000007919 */ /* 0x000e220000002200 */
[----:B------:R-:W3:Y:S05]  /*0060*/  LDCU UR4, c[0x0][0x2f8] ;  /* 0x00005f00ff0477ac */ /* 0x000eea0008000800 */
[----:B------:R-:W1:Y:S08]  /*0070*/  LDC R16, c[0x0][0x360] ;  /* 0x0000d800ff107b82 */ /* 0x000e700000000800 */
[----:B------:R-:W0:Y:S01]  /*0080*/  S2UR UR7, SR_CTAID.Y ;  /* 0x00000000000779c3 */ /* 0x000e220000002600 */
[----:B---3--:R-:W-:-:S07]  /*0090*/  IADD3 R18, P1, PT, R1, UR4, RZ ;  /* 0x0000000401127c10 */ /* 0x008fce000ff3e0ff */
[----:B------:R-:W0:Y:S01]  /*00a0*/  LDC R17, c[0x0][0x364] ;  /* 0x0000d900ff117b82 */ /* 0x000e220000000800 */
[----:B--2---:R-:W-:Y:S02]  /*00b0*/  IMAD.X R2, RZ, RZ, UR5, P1 ;  /* 0x00000005ff027e24 */ /* 0x004fe400088e06ff */
[----:B-1----:R-:W-:Y:S02]  /*00c0*/  IMAD R16, R16, UR6, R3 ;  /* 0x0000000610107c24 */ /* 0x002fe4000f8e0203 */
[----:B0-----:R-:W-:-:S03]  /*00d0*/  IMAD R17, R17, UR7, R0 ;  /* 0x0000000711117c24 */ /* 0x001fc6000f8e0200 */
[----:B------:R-:W-:-:S04]  /*00e0*/  IADD3 R0, PT, PT, -R16, 0x6, RZ ;  /* 0x0000000610007810 */ /* 0x000fc80007ffe1ff */
[----:B------:R-:W-:-:S04]  /*00f0*/  ISETP.GE.AND P0, PT, R17, R0, PT ;  /* 0x000000001100720c */ /* 0x000fc80003f06270 */
[----:B------:R-:W-:-:S13]  /*0100*/  ISETP.GT.OR P0, PT, R16, 0x4, P0 ;  /* 0x000000041000780c */ /* 0x000fda0000704670 */
[----:B------:R-:W-:Y:S05]  /*0110*/  @P0 EXIT ;  /* 0x000000000000094d */ /* 0x000fea0003800000 */
[----:B------:R-:W-:-:S04]  /*0120*/  ISETP.NE.AND P0, PT, R17, RZ, PT ;  /* 0x000000ff1100720c */ /* 0x000fc80003f05270 */
[----:B------:R-:W-:-:S13]  /*0130*/  ISETP.NE.OR P0, PT, R16, 0x4, !P0 ;  /* 0x000000041000780c */ /* 0x000fda0004705670 */
[----:B------:R-:W-:Y:S05]  /*0140*/  @P0 BRA `(.L_x_0) ;  /* 0x0000000000240947 */ /* 0x000fea0003800000 */
[----:B------:R-:W-:Y:S01]  /*0150*/  MOV R0, 0x0 ;  /* 0x0000000000007802 */ /* 0x000fe20000000f00 */
[----:B------:R-:W0:Y:S01]  /*0160*/  LDCU.64 UR4, c[0x4][0x8] ;  /* 0x01000100ff0477ac */ /* 0x000e220008000a00 */
[----:B------:R-:W-:Y:S02]  /*0170*/  CS2R R6, SRZ ;  /* 0x0000000000067805 */ /* 0x000fe4000001ff00 */
[----:B------:R1:W2:Y:S01]  /*0180*/  LDC.64 R2, c[0x4][R0] ;  /* 0x0100000000027b82 */ /* 0x0002a20000000a00 */
[----:B0-----:R-:W-:Y:S02]  /*0190*/  IMAD.U32 R4, RZ, RZ, UR4 ;  /* 0x00000004ff047e24 */ /* 0x001fe4000f8e00ff */
[----:B-1----:R-:W-:-:S07]  /*01a0*/  IMAD.U32 R5, RZ, RZ, UR5 ;  /* 0x00000005ff057e24 */ /* 0x002fce000f8e00ff */
[----:B------:R-:W-:-:S07]  /*01b0*/  LEPC R20, `(.L_x_1) ;  /* 0x000000001014794e */ /* 0x000fce0000000000 */
[----:B--2---:R-:W-:Y:S05]  /*01c0*/  CALL.ABS.NOINC R2 ;  /* 0x0000000002007343 */ /* 0x004fea0003c00000 */
.L_x_1:
[----:B------:R-:W-:Y:S05]  /*01d0*/  EXIT ;  /* 0x000000000000794d */ /* 0x000fea0003800000 */
.L_x_0:
[--C-:B------:R-:W-:Y:S01]  /*01e0*/  SHF.R.S32.HI R5, RZ, 0x1f, R16.reuse ;  /* 0x0000001fff057819 */ /* 0x100fe20000011410 */
[----:B------:R-:W-:Y:S01]  /*01f0*/  IMAD.MOV.U32 R4, RZ, RZ, R16 ;  /* 0x000000ffff047224 */ /* 0x000fe200078e0010 */
[----:B------:R-:W-:Y:S01]  /*0200*/  MOV R20, 0x250 ;  /* 0x0000025000147802 */ /* 0x000fe20000000f00 */
[----:B------:R-:W-:Y:S02]  /*0210*/  IMAD.MOV.U32 R6, RZ, RZ, R17 ;  /* 0x000000ffff067224 */ /* 0x000fe400078e0011 */
[----:B------:R-:W-:Y:S02]  /*0220*/  IMAD.MOV.U32 R7, RZ, RZ, RZ ;  /* 0x000000ffff077224 */ /* 0x000fe400078e00ff */
[----:B------:R-:W-:-:S07]  /*0230*/  IMAD.MOV.U32 R21, RZ, RZ, 0x0 ;  /* 0x00000000ff157424 */ /* 0x000fce00078e00ff */
[----:B------:R-:W-:Y:S05]  /*0240*/  CALL.REL.NOINC `($_Z17ackermannCudaMainll$_Z13ackermannCudall) ;  /* 0x0000000000387944 */ /* 0x000fea0003c00000 */
[----:B------:R-:W-:Y:S01]  /*0250*/  IMAD.MOV.U32 R8, RZ, RZ, R4 ;  /* 0x000000ffff087224 */ /* 0x000fe200078e0004 */
[----:B------:R-:W-:Y:S01]  /*0260*/  MOV R0, 0x0 ;  /* 0x0000000000007802 */ /* 0x000fe20000000f00 */
[----:B------:R-:W-:Y:S01]  /*0270*/  IMAD.MOV.U32 R9, RZ, RZ, R5 ;  /* 0x000000ffff097224 */ /* 0x000fe200078e0005 */
[----:B------:R0:W-:Y:S01]  /*0280*/  STL.64 [R1], R16 ;  /* 0x0000001001007387 */ /* 0x0001e20000100a00 */
[----:B------:R-:W1:Y:S01]  /*0290*/  LDCU.64 UR4, c[0x4][0x10] ;  /* 0x01000200ff0477ac */ /* 0x000e620008000a00 */
[----:B------:R0:W2:Y:S01]  /*02a0*/  LDC.64 R10, c[0x4][R0] ;  /* 0x01000000000a7b82 */ /* 0x0000a20000000a00 */
[----:B------:R-:W-:Y:S01]  /*02b0*/  IMAD.MOV.U32 R6, RZ, RZ, R18 ;  /* 0x000000ffff067224 */ /* 0x000fe200078e0012 */
[----:B------:R0:W-:Y:S01]  /*02c0*/  STL.64 [R1+0x8], R8 ;  /* 0x0000080801007387 */ /* 0x0001e20000100a00 */
[----:B------:R-:W-:Y:S02]  /*02d0*/  IMAD.MOV.U32 R7, RZ, RZ, R2 ;  /* 0x000000ffff077224 */ /* 0x000fe400078e0002 */
[----:B-1----:R-:W-:-:S02]  /*02e0*/  IMAD.U32 R4, RZ, RZ, UR4 ;  /* 0x00000004ff047e24 */ /* 0x002fc4000f8e00ff */
[----:B0-----:R-:W-:-:S07]  /*02f0*/  IMAD.U32 R5, RZ, RZ, UR5 ;  /* 0x00000005ff057e24 */ /* 0x001fce000f8e00ff */
[----:B------:R-:W-:-:S07]  /*0300*/  LEPC R20, `(.L_x_2) ;  /* 0x000000001014794e */ /* 0x000fce0000000000 */
[----:B--2---:R-:W-:Y:S05]  /*0310*/  CALL.ABS.NOINC R10 ;  /* 0x000000000a007343 */ /* 0x004fea0003c00000 */
.L_x_2:
[----:B------:R-:W-:Y:S05]  /*0320*/  EXIT ;  /* 0x000000000000794d */ /* 0x000fea0003800000 */
        .type           $_Z17ackermannCudaMainll$_Z13ackermannCudall,@function
        .size           $_Z17ackermannCudaMainll$_Z13ackermannCudall,(.L_x_20 - $_Z17ackermannCudaMainll$_Z13ackermannCudall)
$_Z17ackermannCudaMainll$_Z13ackermannCudall:
[----:B------:R-:W-:-:S05]  /*0330*/  VIADD R1, R1, 0xffffffd0 ;  /* 0xffffffd001017836 */ /* 0x000fca0000000000 */
[----:B------:R-:W-:Y:S04]  /*0340*/  STL [R1+0x2c], R26 ;  /* 0x00002c1a01007387 */ /* 0x000fe80000100800 */
[----:B------:R-:W-:Y:S04]  /*0350*/  STL [R1+0x1c], R22 ;  /* 0x00001c1601007387 */ /* 0x000fe80000100800 */
[----:B------:R-:W-:Y:S04]  /*0360*/  STL [R1+0x18], R21 ;  /* 0x0000181501007387 */ /* 0x000fe80000100800 */
[----:B------:R-:W-:Y:S04]  /*0370*/  STL [R1+0x14], R20 ;  /* 0x0000141401007387 */ /* 0x000fe80000100800 */
[----:B------:R-:W-:Y:S04]  /*0380*/  STL [R1+0x10], R19 ;  /* 0x0000101301007387 */ /* 0x000fe80000100800 */
[----:B------:R-:W-:Y:S04]  /*0390*/  STL [R1+0xc], R18 ;  /* 0x00000c1201007387 */ /* 0x000fe80000100800 */
[----:B------:R-:W-:Y:S04]  /*03a0*/  STL [R1+0x8], R17 ;  /* 0x0000081101007387 */ /* 0x000fe80000100800 */
[----:B------:R0:W-:Y:S04]  /*03b0*/  STL [R1+0x28], R25 ;  /* 0x0000281901007387 */ /* 0x0001e80000100800 */
[----:B------:R1:W-:Y:S04]  /*03c0*/  STL [R1+0x24], R24 ;  /* 0x0000241801007387 */ /* 0x0003e80000100800 */
[----:B------:R2:W-:Y:S01]  /*03d0*/  STL [R1+0x20], R23 ;  /* 0x0000201701007387 */ /* 0x0005e20000100800 */
[----:B0-----:R-:W0:Y:S05]  /*03e0*/  BMOV.32.CLEAR R25, B8 ;  /* 0x0000000008197355 */ /* 0x001e2a0000100000 */
[----:B-1----:R-:W1:Y:S05]  /*03f0*/  BMOV.32.CLEAR R24, B7 ;  /* 0x0000000007187355 */ /* 0x002e6a0000100000 */
[----:B--2---:R-:W2:Y:S05]  /*0400*/  BMOV.32.CLEAR R23, B6 ;  /* 0x0000000006177355 */ /* 0x004eaa0000100000 */
[----:B------:R3:W-:Y:S04]  /*0410*/  STL [R1+0x4], R16 ;  /* 0x0000041001007387 */ /* 0x0007e80000100800 */
[----:B------:R4:W-:Y:S01]  /*0420*/  STL [R1], R2 ;  /* 0x0000000201007387 */ /* 0x0009e20000100800 */
[----:B---3--:R-:W-:-:S02]  /*0430*/  IMAD.MOV.U32 R16, RZ, RZ, R4 ;  /* 0x000000ffff107224 */ /* 0x008fc400078e0004 */
[----:B----4-:R-:W-:-:S03]  /*0440*/  IMAD.MOV.U32 R2, RZ, RZ, R5 ;  /* 0x000000ffff027224 */ /* 0x010fc600078e0005 */
[----:B------:R-:W-:Y:S01]  /*0450*/  ISETP.NE.U32.AND P0, PT, R16, RZ, PT ;  /* 0x000000ff1000720c */ /* 0x000fe20003f05070 */
[----:B------:R-:W-:Y:S01]  /*0460*/  BSSY.RECONVERGENT B8, `(.L_x_3) ;  /* 0x0000071000087945 */ /* 0x000fe20003800200 */
[----:B------:R-:W-:Y:S02]  /*0470*/  IMAD.MOV.U32 R8, RZ, RZ, R6 ;  /* 0x000000ffff087224 */ /* 0x000fe400078e0006 */
[----:B------:R-:W-:Y:S01]  /*0480*/  ISETP.NE.AND.EX P0, PT, R2, RZ, PT, P0 ;  /* 0x000000ff0200720c */ /* 0x000fe20003f05300 */
[----:B------:R-:W-:-:S12]  /*0490*/  IMAD.MOV.U32 R9, RZ, RZ, R7 ;  /* 0x000000ffff097224 */ /* 0x000fd800078e0007 */
[----:B012---:R-:W-:Y:S05]  /*04a0*/  @!P0 BRA `(.L_x_4) ;  /* 0x0000000400b08947 */ /* 0x007fea0003800000 */
[----:B------:R-:W-:Y:S01]  /*04b0*/  LOP3.LUT R18, R16, 0x3, RZ, 0xc0, !PT ;  /* 0x0000000310127812 */ /* 0x000fe200078ec0ff */
[----:B------:R-:W-:Y:S01]  /*04c0*/  BSSY.RECONVERGENT B7, `(.L_x_5) ;  /* 0x0000026000077945 */ /* 0x000fe20003800200 */
[----:B------:R-:W-:Y:S02]  /*04d0*/  IMAD.MOV.U32 R22, RZ, RZ, R16 ;  /* 0x000000ffff167224 */ /* 0x000fe400078e0010 */
[----:B------:R-:W-:Y:S01]  /*04e0*/  ISETP.NE.U32.AND P0, PT, R18, RZ, PT ;  /* 0x000000ff1200720c */ /* 0x000fe20003f05070 */
[----:B------:R-:W-:-:S03]  /*04f0*/  IMAD.MOV.U32 R19, RZ, RZ, R2 ;  /* 0x000000ffff137224 */ /* 0x000fc600078e0002 */
[----:B------:R-:W-:-:S13]  /*0500*/  ISETP.NE.AND.EX P0, PT, RZ, RZ, PT, P0 ;  /* 0x000000ffff00720c */ /* 0x000fda0003f05300 */
[----:B------:R-:W-:Y:S05]  /*0510*/  @!P0 BRA `(.L_x_6) ;  /* 0x0000000000808947 */ /* 0x000fea0003800000 */
[----:B------:R-:W-:Y:S02]  /*0520*/  IMAD.MOV.U32 R6, RZ, RZ, R8 ;  /* 0x000000ffff067224 */ /* 0x000fe400078e0008 */
[----:B------:R-:W-:Y:S02]  /*0530*/  IMAD.MOV.U32 R7, RZ, RZ, R9 ;  /* 0x000000ffff077224 */ /* 0x000fe400078e0009 */
[----:B------:R-:W-:Y:S02]  /*0540*/  IMAD.MOV.U32 R17, RZ, RZ, RZ ;  /* 0x000000ffff117224 */ /* 0x000fe400078e00ff */
[----:B------:R-:W-:Y:S02]  /*0550*/  IMAD.MOV.U32 R22, RZ, RZ, R16 ;  /* 0x000000ffff167224 */ /* 0x000fe400078e0010 */
[----:B------:R-:W-:-:S07]  /*0560*/  IMAD.MOV.U32 R19, RZ, RZ, R2 ;  /* 0x000000ffff137224 */ /* 0x000fce00078e0002 */
.L_x_9:
[----:B------:R-:W-:Y:S01]  /*0570*/  ISETP.NE.U32.AND P0, PT, R6, RZ, PT ;  /* 0x000000ff0600720c */ /* 0x000fe20003f05070 */
[----:B------:R-:W-:Y:S01]  /*0580*/  BSSY.RECONVERGENT B6, `(.L_x_7) ;  /* 0x0000013000067945 */ /* 0x000fe20003800200 */
[----:B------:R-:W-:Y:S01]  /*0590*/  IADD3 R18, P1, PT, R18, -0x1, RZ ;  /* 0xffffffff12127810 */ /* 0x000fe20007f3e0ff */
[----:B------:R-:W-:Y:S01]  /*05a0*/  IMAD.MOV.U32 R8, RZ, RZ, 0x1 ;  /* 0x00000001ff087424 */ /* 0x000fe200078e00ff */
[----:B------:R-:W-:Y:S01]  /*05b0*/  ISETP.NE.AND.EX P0, PT, R7, RZ, PT, P0 ;  /* 0x000000ff0700720c */ /* 0x000fe20003f05300 */
[----:B------:R-:W-:Y:S01]  /*05c0*/  IMAD.MOV.U32 R9, RZ, RZ, 0x0 ;  /* 0x00000000ff097424 */ /* 0x000fe200078e00ff */
[----:B------:R-:W-:Y:S02]  /*05d0*/  IADD3.X R17, PT, PT, R17, -0x1, RZ, P1, !PT ;  /* 0xffffffff11117810 */ /* 0x000fe40000ffe4ff */
[----:B------:R-:W-:-:S04]  /*05e0*/  ISETP.NE.U32.AND P1, PT, R18, RZ, PT ;  /* 0x000000ff1200720c */ /* 0x000fc80003f25070 */
[----:B------:R-:W-:-:S04]  /*05f0*/  ISETP.NE.AND.EX P1, PT, R17, RZ, PT, P1 ;  /* 0x000000ff1100720c */ /* 0x000fc80003f25310 */
[----:B------:R-:W-:Y:S01]  /*0600*/  P2R R26, PR, RZ, 0x2 ;  /* 0x00000002ff1a7803 */ /* 0x000fe20000000000 */
[----:B------:R-:W-:Y:S08]  /*0610*/  @!P0 BRA `(.L_x_8) ;  /* 0x0000000000248947 */ /* 0x000ff00003800000 */
[----:B------:R-:W-:Y:S01]  /*0620*/  IADD3 R6, P0, PT, R6, -0x1, RZ ;  /* 0xffffffff06067810 */ /* 0x000fe20007f1e0ff */
[----:B------:R-:W-:Y:S01]  /*0630*/  IMAD.MOV.U32 R4, RZ, RZ, R22 ;  /* 0x000000ffff047224 */ /* 0x000fe200078e0016 */
[----:B------:R-:W-:Y:S01]  /*0640*/  MOV R20, 0x690 ;  /* 0x0000069000147802 */ /* 0x000fe20000000f00 */
[----:B------:R-:W-:Y:S01]  /*0650*/  IMAD.MOV.U32 R5, RZ, RZ, R19 ;  /* 0x000000ffff057224 */ /* 0x000fe200078e0013 */
[----:B------:R-:W-:Y:S01]  /*0660*/  IADD3.X R7, PT, PT, R7, -0x1, RZ, P0, !PT ;  /* 0xffffffff07077810 */ /* 0x000fe200007fe4ff */
[----:B------:R-:W-:-:S08]  /*0670*/  IMAD.MOV.U32 R21, RZ, RZ, 0x0 ;  /* 0x00000000ff157424 */ /* 0x000fd000078e00ff */
[----:B------:R-:W-:Y:S05]  /*0680*/  CALL.REL.NOINC `($_Z17ackermannCudaMainll$_Z13ackermannCudall) ;  /* 0xfffffffc00287944 */ /* 0x000fea0003c3ffff */
[----:B------:R-:W-:Y:S02]  /*0690*/  IMAD.MOV.U32 R8, RZ, RZ, R4 ;  /* 0x000000ffff087224 */ /* 0x000fe400078e0004 */
[----:B------:R-:W-:-:S07]  /*06a0*/  IMAD.MOV.U32 R9, RZ, RZ, R5 ;  /* 0x000000ffff097224 */ /* 0x000fce00078e0005 */
.L_x_8:
[----:B------:R-:W-:Y:S05]  /*06b0*/  BSYNC.RECONVERGENT B6 ;  /* 0x0000000000067941 */ /* 0x000fea0003800200 */
.L_x_7:
[----:B------:R-:W-:Y:S01]  /*06c0*/  ISETP.NE.AND P1, PT, R26, RZ, PT ;  /* 0x000000ff1a00720c */ /* 0x000fe20003f25270 */
[----:B------:R-:W-:Y:S01]  /*06d0*/  IMAD.MOV.U32 R6, RZ, RZ, R8 ;  /* 0x000000ffff067224 */ /* 0x000fe200078e0008 */
[----:B------:R-:W-:Y:S01]  /*06e0*/  IADD3 R22, P0, PT, R22, -0x1, RZ ;  /* 0xffffffff16167810 */ /* 0x000fe20007f1e0ff */
[----:B------:R-:W-:-:S03]  /*06f0*/  IMAD.MOV.U32 R7, RZ, RZ, R9 ;  /* 0x000000ffff077224 */ /* 0x000fc600078e0009 */
[----:B------:R-:W-:-:S07]  /*0700*/  IADD3.X R19, PT, PT, R19, -0x1, RZ, P0, !PT ;  /* 0xffffffff13137810 */ /* 0x000fce00007fe4ff */
[----:B------:R-:W-:Y:S05]  /*0710*/  @P1 BRA `(.L_x_9) ;  /* 0xfffffffc00941947 */ /* 0x000fea000383ffff */
.L_x_6:
[----:B------:R-:W-:Y:S05]  /*0720*/  BSYNC.RECONVERGENT B7 ;  /* 0x0000000000077941 */ /* 0x000fea0003800200 */
.L_x_5:
[----:B------:R-:W-:-:S04]  /*0730*/  ISETP.GE.U32.AND P0, PT, R16, 0x4, PT ;  /* 0x000000041000780c */ /* 0x000fc80003f06070 */
[----:B------:R-:W-:-:S13]  /*0740*/  ISETP.GE.U32.AND.EX P0, PT, R2, RZ, PT, P0 ;  /* 0x000000ff0200720c */ /* 0x000fda0003f06100 */
[----:B------:R-:W-:Y:S05]  /*0750*/  @!P0 BRA `(.L_x_4) ;  /* 0x0000000400048947 */ /* 0x000fea0003800000 */
.L_x_18:
[----:B------:R-:W-:Y:S01]  /*0760*/  ISETP.NE.U32.AND P0, PT, R8, RZ, PT ;  /* 0x000000ff0800720c */ /* 0x000fe20003f05070 */
[----:B------:R-:W-:Y:S01]  /*0770*/  BSSY.RECONVERGENT B6, `(.L_x_10) ;  /* 0x000000c000067945 */ /* 0x000fe20003800200 */
[----:B------:R-:W-:Y:S02]  /*0780*/  IMAD.MOV.U32 R4, RZ, RZ, 0x1 ;  /* 0x00000001ff047424 */ /* 0x000fe400078e00ff */
[----:B------:R-:W-:Y:S01]  /*0790*/  ISETP.NE.AND.EX P0, PT, R9, RZ, PT, P0 ;  /* 0x000000ff0900720c */ /* 0x000fe20003f05300 */
[----:B------:R-:W-:-:S12]  /*07a0*/  IMAD.MOV.U32 R5, RZ, RZ, 0x0 ;  /* 0x00000000ff057424 */ /* 0x000fd800078e00ff */
[----:B------:R-:W-:Y:S05]  /*07b0*/  @!P0 BRA `(.L_x_11) ;  /* 0x00000000001c8947 */ /* 0x000fea0003800000 */
[----:B------:R-:W-:Y:S01]  /*07c0*/  IADD3 R6, P0, PT, R8, -0x1, RZ ;  /* 0xffffffff08067810 */ /* 0x000fe20007f1e0ff */
[----:B------:R-:W-:Y:S01]  /*07d0*/  IMAD.MOV.U32 R4, RZ, RZ, R22 ;  /* 0x000000ffff047224 */ /* 0x000fe200078e0016 */
[----:B------:R-:W-:Y:S01]  /*07e0*/  MOV R20, 0x830 ;  /* 0x0000083000147802 */ /* 0x000fe20000000f00 */
[----:B------:R-:W-:Y:S01]  /*07f0*/  IMAD.MOV.U32 R5, RZ, RZ, R19 ;  /* 0x000000ffff057224 */ /* 0x000fe200078e0013 */
[----:B------:R-:W-:Y:S01]  /*0800*/  IADD3.X R7, PT, PT, R9, -0x1, RZ, P0, !PT ;  /* 0xffffffff09077810 */ /* 0x000fe200007fe4ff */
[----:B------:R-:W-:-:S08]  /*0810*/  IMAD.MOV.U32 R21, RZ, RZ, 0x0 ;  /* 0x00000000ff157424 */ /* 0x000fd000078e00ff */
[----:B------:R-:W-:Y:S05]  /*0820*/  CALL.REL.NOINC `($_Z17ackermannCudaMainll$_Z13ackermannCudall) ;  /* 0xfffffff800c07944 */ /* 0x000fea0003c3ffff */
.L_x_11:
[----:B------:R-:W-:Y:S05]  /*0830*/  BSYNC.RECONVERGENT B6 ;  /* 0x0000000000067941 */ /* 0x000fea0003800200 */
.L_x_10:
[----:B------:R-:W-:Y:S01]  /*0840*/  ISETP.NE.U32.AND P0, PT, R4, RZ, PT ;  /* 0x000000ff0400720c */ /* 0x000fe20003f05070 */
[----:B------:R-:W-:Y:S01]  /*0850*/  BSSY.RECONVERGENT B6, `(.L_x_12) ;  /* 0x000000e000067945 */ /* 0x000fe20003800200 */
[----:B------:R-:W-:Y:S02]  /*0860*/  IMAD.MOV.U32 R2, RZ, RZ, 0x1 ;  /* 0x00000001ff027424 */ /* 0x000fe400078e00ff */
[----:B------:R-:W-:Y:S01]  /*0870*/  ISETP.NE.AND.EX P0, PT, R5, RZ, PT, P0 ;  /* 0x000000ff0500720c */ /* 0x000fe20003f05300 */
[----:B------:R-:W-:-:S12]  /*0880*/  IMAD.MOV.U32 R3, RZ, RZ, 0x0 ;  /* 0x00000000ff037424 */ /* 0x000fd800078e00ff */
[----:B------:R-:W-:Y:S05]  /*0890*/  @!P0 BRA `(.L_x_13) ;  /* 0x0000000000248947 */ /* 0x000fea0003800000 */
[----:B------:R-:W-:Y:S01]  /*08a0*/  IADD3 R6, P1, PT, R4, -0x1, RZ ;  /* 0xffffffff04067810 */ /* 0x000fe20007f3e0ff */
[----:B------:R-:W-:Y:S01]  /*08b0*/  IMAD.MOV.U32 R21, RZ, RZ, 0x0 ;  /* 0x00000000ff157424 */ /* 0x000fe200078e00ff */
[----:B------:R-:W-:Y:S02]  /*08c0*/  IADD3 R4, P0, PT, R22, -0x1, RZ ;  /* 0xffffffff16047810 */ /* 0x000fe40007f1e0ff */
[----:B------:R-:W-:Y:S02]  /*08d0*/  IADD3.X R7, PT, PT, R5, -0x1, RZ, P1, !PT ;  /* 0xffffffff05077810 */ /* 0x000fe40000ffe4ff */
[----:B------:R-:W-:Y:S02]  /*08e0*/  IADD3.X R5, PT, PT, R19, -0x1, RZ, P0, !PT ;  /* 0xffffffff13057810 */ /* 0x000fe400007fe4ff */
[----:B------:R-:W-:-:S07]  /*08f0*/  MOV R20, 0x910 ;  /* 0x0000091000147802 */ /* 0x000fce0000000f00 */
[----:B------:R-:W-:Y:S05]  /*0900*/  CALL.REL.NOINC `($_Z17ackermannCudaMainll$_Z13ackermannCudall) ;  /* 0xfffffff800887944 */ /* 0x000fea0003c3ffff */
[----:B------:R-:W-:Y:S02]  /*0910*/  IMAD.MOV.U32 R2, RZ, RZ, R4 ;  /* 0x000000ffff027224 */ /* 0x000fe400078e0004 */
[----:B------:R-:W-:-:S07]  /*0920*/  IMAD.MOV.U32 R3, RZ, RZ, R5 ;  /* 0x000000ffff037224 */ /* 0x000fce00078e0005 */
.L_x_13:
[----:B------:R-:W-:Y:S05]  /*0930*/  BSYNC.RECONVERGENT B6 ;  /* 0x0000000000067941 */ /* 0x000fea0003800200 */
.L_x_12:
        /* <DEDUP_REMOVED lines=13> */
.L_x_15:
[----:B------:R-:W-:Y:S05]  /*0a10*/  BSYNC.RECONVERGENT B6 ;  /* 0x0000000000067941 */ /* 0x000fea0003800200 */
.L_x_14:
        /* <DEDUP_REMOVED lines=15> */
.L_x_17:
[----:B------:R-:W-:Y:S05]  /*0b10*/  BSYNC.RECONVERGENT B6 ;  /* 0x0000000000067941 */ /* 0x000fea0003800200 */
.L_x_16:
[----:B------:R-:W-:-:S04]  /*0b20*/  IADD3 R22, P0, PT, R22, -0x4, RZ ;  /* 0xfffffffc16167810 */ /* 0x000fc80007f1e0ff */
[----:B------:R-:W-:Y:S02]  /*0b30*/  IADD3.X R19, PT, PT, R19, -0x1, RZ, P0, !PT ;  /* 0xffffffff13137810 */ /* 0x000fe400007fe4ff */
[----:B------:R-:W-:-:S04]  /*0b40*/  ISETP.NE.U32.AND P0, PT, R22, RZ, PT ;  /* 0x000000ff1600720c */ /* 0x000fc80003f05070 */
[----:B------:R-:W-:-:S13]  /*0b50*/  ISETP.NE.AND.EX P0, PT, R19, RZ, PT, P0 ;  /* 0x000000ff1300720c */ /* 0x000fda0003f05300 */
[----:B------:R-:W-:Y:S05]  /*0b60*/  @P0 BRA `(.L_x_18) ;  /* 0xfffffff800fc0947 */ /* 0x000fea000383ffff */
.L_x_4:
[----:B------:R-:W-:Y:S05]  /*0b70*/  BSYNC.RECONVERGENT B8 ;  /* 0x0000000000087941 */ /* 0x000fea0003800200 */
.L_x_3:
[----:B------:R-:W2:Y:S01]  /*0b80*/  LDL R20, [R1+0x14] ;  /* 0x0000140001147983 */ /* 0x000ea20000100800 */
[----:B------:R-:W-:Y:S01]  /*0b90*/  IADD3 R4, P0, PT, R8, 0x1, RZ ;  /* 0x0000000108047810 */ /* 0x000fe20007f1e0ff */
[----:B------:R0:W-:Y:S05]  /*0ba0*/  BMOV.32 B6, R23 ;  /* 0x0000001706007356 */ /* 0x0001ea0000000000 */
[----:B------:R-:W2:Y:S01]  /*0bb0*/  LDL R21, [R1+0x18] ;  /* 0x0000180001157983 */ /* 0x000ea20000100800 */
[----:B------:R1:W-:Y:S05]  /*0bc0*/  BMOV.32 B7, R24 ;  /* 0x0000001807007356 */ /* 0x0003ea0000000000 */
[----:B------:R3:W-:Y:S05]  /*0bd0*/  BMOV.32 B8, R25 ;  /* 0x0000001908007356 */ /* 0x0007ea0000000000 */
[----:B------:R-:W2:Y:S01]  /*0be0*/  LDL R2, [R1] ;  /* 0x0000000001027983 */ /* 0x000ea20000100800 */
[----:B------:R-:W-:-:S03]  /*0bf0*/  IMAD.X R5, RZ, RZ, R9, P0 ;  /* 0x000000ffff057224 */ /* 0x000fc600000e0609 */
[----:B------:R-:W2:Y:S04]  /*0c00*/  LDL R16, [R1+0x4] ;  /* 0x0000040001107983 */ /* 0x000ea80000100800 */
[----:B------:R-:W2:Y:S04]  /*0c10*/  LDL R17, [R1+0x8] ;  /* 0x0000080001117983 */ /* 0x000ea80000100800 */
[----:B------:R-:W2:Y:S04]  /*0c20*/  LDL R18, [R1+0xc] ;  /* 0x00000c0001127983 */ /* 0x000ea80000100800 */
[----:B------:R-:W2:Y:S04]  /*0c30*/  LDL R19, [R1+0x10] ;  /* 0x0000100001137983 */ /* 0x000ea80000100800 */
[----:B------:R-:W2:Y:S04]  /*0c40*/  LDL R22, [R1+0x1c] ;  /* 0x00001c0001167983 */ /* 0x000ea80000100800 */
[----:B0-----:R-:W2:Y:S04]  /*0c50*/  LDL R23, [R1+0x20] ;  /* 0x0000200001177983 */ /* 0x001ea80000100800 */
[----:B-1----:R-:W2:Y:S04]  /*0c60*/  LDL R24, [R1+0x24] ;  /* 0x0000240001187983 */ /* 0x002ea80000100800 */
[----:B---3--:R-:W2:Y:S04]  /*0c70*/  LDL R25, [R1+0x28] ;  /* 0x0000280001197983 */ /* 0x008ea80000100800 */
[----:B------:R0:W2:Y:S02]  /*0c80*/  LDL R26, [R1+0x2c] ;  /* 0x00002c00011a7983 */ /* 0x0000a40000100800 */
[----:B0-----:R-:W-:Y:S01]  /*0c90*/  VIADD R1, R1, 0x30 ;  /* 0x0000003001017836 */ /* 0x001fe20000000000 */
[----:B--2---:R-:W-:Y:S06]  /*0ca0*/  RET.REL.NODEC R20 `(_Z17ackermannCudaMainll) ;  /* 0xfffffff014d47950 */ /* 0x004fec0003c3ffff */
.L_x_19:
[----:B------:R-:W-:-:S00]  /*0cb0*/  BRA `(.L_x_19) ;  /* 0xfffffffc00fc7947 */ /* 0x000fc0000383ffff */
[----:B------:R-:W-:-:S00]  /*0cc0*/  NOP ;  /* 0x0000000000007918 */ /* 0x000fc00000000000 */
        /* <DEDUP_REMOVED lines=11> */
.L_x_20:


//--------------------- .nv.global.init           --------------------------
	.section	.nv.global.init,"aw",@progbits
.nv.global.init:
	.type		$str,@object
	.size		$str,($str$1 - $str)
$str:
        /*0000*/ 	.byte	0x4f, 0x75, 0x74, 0x20, 0x6f, 0x66, 0x20, 0x73, 0x74, 0x61, 0x63, 0x6b, 0x20, 0x73, 0x69, 0x7a
        /*0010*/ 	.byte	0x65, 0x0a, 0x00
	.type		$str$1,@object
	.size		$str$1,(.L_1 - $str$1)
$str$1:
        /*0013*/ 	.byte	0x43, 0x55, 0x44, 0x41, 0x20, 0x41, 0x28, 0x25, 0x64, 0x2c, 0x25, 0x64, 0x29, 0x20, 0x3d, 0x20
        /*0023*/ 	.byte	0x25, 0x64, 0x0a, 0x00
.L_1:


//--------------------- .nv.shared.reserved.0     --------------------------
	.section	.nv.shared.reserved.0,"aw",@nobits
	.weak		__nv_reservedSMEM_offset_0_alias
	.size		__nv_reservedSMEM_offset_0_alias, 0, 64
	.other		__nv_reservedSMEM_offset_0_alias,@"STO_CUDA_RESERVED_SHARED STV_DEFAULT"
__nv_reservedSMEM_offset_0_alias:
	.zero		0
	.zero		64


//--------------------- .nv.constant0._Z17ackermannCudaMainll --------------------------
	.section	.nv.constant0._Z17ackermannCudaMainll,"a",@progbits
	.sectionflags	@""
	.align	4
.nv.constant0._Z17ackermannCudaMainll:
	.zero		912


//--------------------- SYMBOLS --------------------------

	.type		.nv.reservedSmem.offset0,@object
	.size		.nv.reservedSmem.offset0,0x4
	.type		vprintf,@function
